//
// Generated by NVIDIA NVVM Compiler
//
// Compiler Build ID: CL-36424714
// Cuda compilation tools, release 13.0, V13.0.88
// Based on NVVM 20.0.0
//

.version 9.0
.target sm_100
.address_size 64

	// .globl	_Z3addPiS_S_

.visible .entry _Z3addPiS_S_(
	.param .u64 .ptr .align 1 _Z3addPiS_S__param_0,
	.param .u64 .ptr .align 1 _Z3addPiS_S__param_1,
	.param .u64 .ptr .align 1 _Z3addPiS_S__param_2
)
{
	.reg .b32 	%r<13>;
	.reg .b64 	%rd<11>;

	ld.param.u64 	%rd1, [_Z3addPiS_S__param_0];
	ld.param.u64 	%rd2, [_Z3addPiS_S__param_1];
	ld.param.u64 	%rd3, [_Z3addPiS_S__param_2];
	cvta.to.global.u64 	%rd4, %rd3;
	cvta.to.global.u64 	%rd5, %rd2;
	cvta.to.global.u64 	%rd6, %rd1;
	mov.u32 	%r1, %ctaid.x;
	mov.u32 	%r2, %ntid.x;
	mov.u32 	%r3, %tid.x;
	mad.lo.s32 	%r4, %r1, %r2, %r3;
	mov.u32 	%r5, %ctaid.y;
	mov.u32 	%r6, %ntid.y;
	mov.u32 	%r7, %tid.y;
	mad.lo.s32 	%r8, %r5, %r6, %r7;
	mad.lo.s32 	%r9, %r8, 3, %r4;
	mul.wide.s32 	%rd7, %r9, 4;
	add.s64 	%rd8, %rd6, %rd7;
	ld.global.u32 	%r10, [%rd8];
	add.s64 	%rd9, %rd5, %rd7;
	ld.global.u32 	%r11, [%rd9];
	add.s32 	%r12, %r11, %r10;
	add.s64 	%rd10, %rd4, %rd7;
	st.global.u32 	[%rd10], %r12;
	ret;

}


// ===== COMPILED SASS (sm_100) =====

	.target	sm_100

	.elftype	@"ET_EXEC"


//--------------------- .note.nv.tkinfo           --------------------------
	.section	.note.nv.tkinfo,"",@"SHT_NOTE"
	.sectionflags	@"SHF_NOTE_NV_TKINFO"
	.tkinfo
        /*0018*/ 	.word	0x00000002
        /*0030*/ 	.string	""
        /*0030*/ 	.string	"ptxas"
        /*0030*/ 	.string	"Cuda compilation tools, release 13.0, V13.0.88"
        /*0030*/ 	.string	"Build cuda_13.0.r13.0/compiler.36424714_0"
        /*0030*/ 	.string	"-arch sm_100 -m 64 "



//--------------------- .note.nv.cuinfo           --------------------------
	.section	.note.nv.cuinfo,"",@"SHT_NOTE"
	.sectionflags	@"SHF_NOTE_NV_CUINFO"
        /*0018*/ 	.short	0x0002
        /*001a*/ 	.short	0x0064
        /*001c*/ 	.short	0x0082
	.zero		2


//--------------------- .nv.info                  --------------------------
	.section	.nv.info,"",@"SHT_CUDA_INFO"
	.align	4


	//----- nvinfo : EIATTR_REGCOUNT
	.align		4
        /*0000*/ 	.byte	0x04, 0x2f
        /*0002*/ 	.short	(.L_1 - .L_0)
	.align		4
.L_0:
        /*0004*/ 	.word	index@(_Z3addPiS_S_)
        /*0008*/ 	.word	0x0000000c


	//----- nvinfo : EIATTR_FRAME_SIZE
	.align		4
.L_1:
        /*000c*/ 	.byte	0x04, 0x11
        /*000e*/ 	.short	(.L_3 - .L_2)
	.align		4
.L_2:
        /*0010*/ 	.word	index@(_Z3addPiS_S_)
        /*0014*/ 	.word	0x00000000


	//----- nvinfo : EIATTR_MIN_STACK_SIZE
	.align		4
.L_3:
        /*0018*/ 	.byte	0x04, 0x12
        /*001a*/ 	.short	(.L_5 - .L_4)
	.align		4
.L_4:
        /*001c*/ 	.word	index@(_Z3addPiS_S_)
        /*0020*/ 	.word	0x00000000
.L_5:


//--------------------- .nv.compat                --------------------------
	.section	.nv.compat,"",@"SHT_CUDA_COMPAT_INFO"
	.align	4
        /*0000*/ 	.byte	0x02, 0x09, 0x00, 0x00, 0x02, 0x02, 0x01, 0x00, 0x02, 0x05, 0x05, 0x00, 0x03, 0x07, 0x01, 0x01
        /*0010*/ 	.byte	0x02, 0x03, 0x00, 0x00, 0x02, 0x06, 0x01, 0x00, 0x04, 0x0b, 0x08, 0x00, 0x09, 0x00, 0x00, 0x00
        /*0020*/ 	.byte	0x00, 0x00, 0x00, 0x00


//--------------------- .nv.info._Z3addPiS_S_     --------------------------
	.section	.nv.info._Z3addPiS_S_,"",@"SHT_CUDA_INFO"
	.sectionflags	@""
	.align	4


	//----- nvinfo : EIATTR_CUDA_API_VERSION
	.align		4
        /*0000*/ 	.byte	0x04, 0x37
        /*0002*/ 	.short	(.L_7 - .L_6)
.L_6:
        /*0004*/ 	.word	0x00000082


	//----- nvinfo : EIATTR_KPARAM_INFO
	.align		4
.L_7:
        /*0008*/ 	.byte	0x04, 0x17
        /*000a*/ 	.short	(.L_9 - .L_8)
.L_8:
        /*000c*/ 	.word	0x00000000
        /*0010*/ 	.short	0x0002
        /*0012*/ 	.short	0x0010
        /*0014*/ 	.byte	0x00, 0xf5, 0x21, 0x00


	//----- nvinfo : EIATTR_KPARAM_INFO
	.align		4
.L_9:
        /*0018*/ 	.byte	0x04, 0x17
        /*001a*/ 	.short	(.L_11 - .L_10)
.L_10:
        /*001c*/ 	.word	0x00000000
        /*0020*/ 	.short	0x0001
        /*0022*/ 	.short	0x0008
        /*0024*/ 	.byte	0x00, 0xf5, 0x21, 0x00


	//----- nvinfo : EIATTR_KPARAM_INFO
	.align		4
.L_11:
        /*0028*/ 	.byte	0x04, 0x17
        /*002a*/ 	.short	(.L_13 - .L_12)
.L_12:
        /*002c*/ 	.word	0x00000000
        /*0030*/ 	.short	0x0000
        /*0032*/ 	.short	0x0000
        /*0034*/ 	.byte	0x00, 0xf5, 0x21, 0x00


	//----- nvinfo : EIATTR_SPARSE_MMA_MASK
	.align		4
.L_13:
        /*0038*/ 	.byte	0x03, 0x50
        /*003a*/ 	.short	0x0000


	//----- nvinfo : EIATTR_MAXREG_COUNT
	.align		4
        /*003c*/ 	.byte	0x03, 0x1b
        /*003e*/ 	.short	0x00ff


	//----- nvinfo : EIATTR_MERCURY_ISA_VERSION
	.align		4
        /*0040*/ 	.byte	0x03, 0x5f
        /*0042*/ 	.short	0x0101


	//----- nvinfo : EIATTR_VRC_CTA_INIT_COUNT
	.align		4
        /*0044*/ 	.byte	0x02, 0x4a
	.zero		1
	.zero		1


	//----- nvinfo : EIATTR_EXIT_INSTR_OFFSETS
	.align		4
        /*0048*/ 	.byte	0x04, 0x1c
        /*004a*/ 	.short	(.L_15 - .L_14)


	//   ....[0]....
.L_14:
        /*004c*/ 	.word	0x00000150


	//----- nvinfo : EIATTR_CBANK_PARAM_SIZE
	.align		4
.L_15:
        /*0050*/ 	.byte	0x03, 0x19
        /*0052*/ 	.short	0x0018


	//----- nvinfo : EIATTR_PARAM_CBANK
	.align		4
        /*0054*/ 	.byte	0x04, 0x0a
        /*0056*/ 	.short	(.L_17 - .L_16)
	.align		4
.L_16:
        /*0058*/ 	.word	index@(.nv.constant0._Z3addPiS_S_)
        /*005c*/ 	.short	0x0380
        /*005e*/ 	.short	0x0018


	//----- nvinfo : EIATTR_SW_WAR
	.align		4
.L_17:
        /*0060*/ 	.byte	0x04, 0x36
        /*0062*/ 	.short	(.L_19 - .L_18)
.L_18:
        /*0064*/ 	.word	0x00000008
.L_19:


//--------------------- .nv.callgraph             --------------------------
	.section	.nv.callgraph,"",@"SHT_CUDA_CALLGRAPH"
	.align	4
	.sectionentsize	8
	.align		4
        /*0000*/ 	.word	0x00000000
	.align		4
        /*0004*/ 	.word	0xffffffff
	.align		4
        /*0008*/ 	.word	0x00000000
	.align		4
        /*000c*/ 	.word	0xfffffffe
	.align		4
        /*0010*/ 	.word	0x00000000
	.align		4
        /*0014*/ 	.word	0xfffffffd
	.align		4
        /*0018*/ 	.word	0x00000000
	.align		4
        /*001c*/ 	.word	0xfffffffc


//--------------------- .text._Z3addPiS_S_        --------------------------
	.section	.text._Z3addPiS_S_,"ax",@progbits
	.align	128
        .global         _Z3addPiS_S_
        .type           _Z3addPiS_S_,@function
        .size           _Z3addPiS_S_,(.L_x_1 - _Z3addPiS_S_)
        .other          _Z3addPiS_S_,@"STO_CUDA_ENTRY STV_DEFAULT"
_Z3addPiS_S_:
.text._Z3addPiS_S_:
[----:B------:R-:W-:Y:S01]  /*0000*/  LDC R1, c[0x0][0x37c] ;  /* 0x0000df00ff017b82 */ /* 0x000fe20000000800 */
[----:B------:R-:W0:Y:S07]  /*0010*/  S2R R7, SR_TID.X ;  /* 0x0000000000077919 */ /* 0x000e2e0000002100 */
[----:B------:R-:W0:Y:S01]  /*0020*/  S2UR UR6, SR_CTAID.X ;  /* 0x00000000000679c3 */ /* 0x000e220000002500 */
[----:B------:R-:W1:Y:S01]  /*0030*/  LDCU.64 UR4, c[0x0][0x358] ;  /* 0x00006b00ff0477ac */ /* 0x000e620008000a00 */
[----:B------:R-:W2:Y:S06]  /*0040*/  S2R R9, SR_TID.Y ;  /* 0x0000000000097919 */ /* 0x000eac0000002200 */
[----:B------:R-:W0:Y:S08]  /*0050*/  LDC R0, c[0x0][0x360] ;  /* 0x0000d800ff007b82 */ /* 0x000e300000000800 */
[----:B------:R-:W2:Y:S08]  /*0060*/  S2UR UR7, SR_CTAID.Y ;  /* 0x00000000000779c3 */ /* 0x000eb00000002600 */
[----:B------:R-:W2:Y:S08]  /*0070*/  LDC R6, c[0x0][0x364] ;  /* 0x0000d900ff067b82 */ /* 0x000eb00000000800 */
[----:B------:R-:W3:Y:S01]  /*0080*/  LDC.64 R2, c[0x0][0x380] ;  /* 0x0000e000ff027b82 */ /* 0x000ee20000000a00 */
[----:B0-----:R-:W-:-:S07]  /*0090*/  IMAD R0, R0, UR6, R7 ;  /* 0x0000000600007c24 */ /* 0x001fce000f8e0207 */
[----:B------:R-:W0:Y:S01]  /*00a0*/  LDC.64 R4, c[0x0][0x388] ;  /* 0x0000e200ff047b82 */ /* 0x000e220000000a00 */
[----:B--2---:R-:W-:-:S04]  /*00b0*/  IMAD R7, R6, UR7, R9 ;  /* 0x0000000706077c24 */ /* 0x004fc8000f8e0209 */
[----:B------:R-:W-:-:S03]  /*00c0*/  IMAD R9, R7, 0x3, R0 ;  /* 0x0000000307097824 */ /* 0x000fc600078e0200 */
[----:B------:R-:W2:Y:S01]  /*00d0*/  LDC.64 R6, c[0x0][0x390] ;  /* 0x0000e400ff067b82 */ /* 0x000ea20000000a00 */
[----:B---3--:R-:W-:-:S06]  /*00e0*/  IMAD.WIDE R2, R9, 0x4, R2 ;  /* 0x0000000409027825 */ /* 0x008fcc00078e0202 */
[----:B-1----:R-:W3:Y:S01]  /*00f0*/  LDG.E R2, desc[UR4][R2.64] ;  /* 0x0000000402027981 */ /* 0x002ee2000c1e1900 */
[----:B0-----:R-:W-:-:S06]  /*0100*/  IMAD.WIDE R4, R9, 0x4, R4 ;  /* 0x0000000409047825 */ /* 0x001fcc00078e0204 */
[----:B------:R-:W3:Y:S01]  /*0110*/  LDG.E R5, desc[UR4][R4.64] ;  /* 0x0000000404057981 */ /* 0x000ee2000c1e1900 */
[----:B--2---:R-:W-:Y:S01]  /*0120*/  IMAD.WIDE R6, R9, 0x4, R6 ;  /* 0x0000000409067825 */ /* 0x004fe200078e0206 */
[----:B---3--:R-:W-:-:S05]  /*0130*/  IADD3 R9, PT, PT, R2, R5, RZ ;  /* 0x0000000502097210 */ /* 0x008fca0007ffe0ff */
[----:B------:R-:W-:Y:S01]  /*0140*/  STG.E desc[UR4][R6.64], R9 ;  /* 0x0000000906007986 */ /* 0x000fe2000c101904 */
[----:B------:R-:W-:Y:S05]  /*0150*/  EXIT ;  /* 0x000000000000794d */ /* 0x000fea0003800000 */
.L_x_0:
[----:B------:R-:W-:-:S00]  /*0160*/  BRA `(.L_x_0) ;  /* 0xfffffffc00fc7947 */ /* 0x000fc0000383ffff */
[----:B------:R-:W-:-:S00]  /*0170*/  NOP ;  /* 0x0000000000007918 */ /* 0x000fc00000000000 */
        /* <DEDUP_REMOVED lines=8> */
.L_x_1:


//--------------------- .nv.shared.reserved.0     --------------------------
	.section	.nv.shared.reserved.0,"aw",@nobits
	.weak		__nv_reservedSMEM_offset_0_alias
	.size		__nv_reservedSMEM_offset_0_alias, 0, 64
	.other		__nv_reservedSMEM_offset_0_alias,@"STO_CUDA_RESERVED_SHARED STV_DEFAULT"
__nv_reservedSMEM_offset_0_alias:
	.zero		0
	.zero		64


//--------------------- .nv.constant0._Z3addPiS_S_ --------------------------
	.section	.nv.constant0._Z3addPiS_S_,"a",@progbits
	.sectionflags	@""
	.align	4
.nv.constant0._Z3addPiS_S_:
	.zero		920


//--------------------- SYMBOLS --------------------------

	.type		.nv.reservedSmem.offset0,@object
	.size		.nv.reservedSmem.offset0,0x4
